//
// Generated by NVIDIA NVVM Compiler
//
// Compiler Build ID: CL-36424714
// Cuda compilation tools, release 13.0, V13.0.88
// Based on NVVM 20.0.0
//

.version 9.0
.target sm_100
.address_size 64

	// .globl	_Z23calculateStarBrightnessv
.extern .func  (.param .b32 func_retval0) vprintf
(
	.param .b64 vprintf_param_0,
	.param .b64 vprintf_param_1
)
;
.extern .shared .align 16 .b8 s_brightness[];
.global .align 1 .b8 $str[26] = {62, 62, 62, 32, 71, 97, 108, 97, 120, 105, 97, 32, 37, 100, 32, 99, 111, 109, 112, 108, 101, 116, 97, 58, 10};
.global .align 1 .b8 $str$1[27] = {69, 115, 116, 114, 101, 108, 108, 97, 32, 37, 100, 32, 45, 62, 32, 66, 114, 105, 108, 108, 111, 58, 32, 37, 100, 10};

.visible .entry _Z23calculateStarBrightnessv()
{
	.local .align 8 .b8 	__local_depot0[8];
	.reg .b64 	%SP;
	.reg .b64 	%SPL;
	.reg .pred 	%p<6>;
	.reg .b32 	%r<60>;
	.reg .b64 	%rd<12>;

	mov.u64 	%SPL, __local_depot0;
	cvta.local.u64 	%SP, %SPL;
	add.u64 	%rd2, %SP, 0;
	add.u64 	%rd1, %SPL, 0;
	mov.u32 	%r1, %ctaid.x;
	mov.u32 	%r18, %tid.x;
	add.s32 	%r19, %r18, 2;
	mad.lo.s32 	%r20, %r19, %r1, %r19;
	mul.hi.u32 	%r21, %r20, -858993459;
	shr.u32 	%r22, %r21, 3;
	mul.lo.s32 	%r23, %r22, 10;
	sub.s32 	%r24, %r20, %r23;
	shl.b32 	%r25, %r18, 2;
	mov.u32 	%r26, s_brightness;
	add.s32 	%r27, %r26, %r25;
	st.shared.u32 	[%r27], %r24;
	bar.sync 	0;
	setp.ne.s32 	%p1, %r18, 0;
	@%p1 bra 	$L__BB0_7;
	st.local.u32 	[%rd1], %r1;
	mov.u64 	%rd3, $str;
	cvta.global.u64 	%rd4, %rd3;
	{ // callseq 0, 0
	.param .b64 param0;
	st.param.b64 	[param0], %rd4;
	.param .b64 param1;
	st.param.b64 	[param1], %rd2;
	.param .b32 retval0;
	call.uni (retval0), 
	vprintf, 
	(
	param0, 
	param1
	);
	ld.param.b32 	%r29, [retval0];
	} // callseq 0
	mov.u32 	%r2, %ntid.x;
	and.b32  	%r3, %r2, 3;
	setp.lt.u32 	%p2, %r2, 4;
	mov.b32 	%r59, 0;
	@%p2 bra 	$L__BB0_4;
	add.s32 	%r54, %r26, 8;
	and.b32  	%r59, %r2, 2044;
	mov.b32 	%r55, 0;
	mov.u64 	%rd6, $str$1;
$L__BB0_3:
	ld.shared.u32 	%r34, [%r54+-8];
	st.local.v2.u32 	[%rd1], {%r55, %r34};
	cvta.global.u64 	%rd7, %rd6;
	{ // callseq 1, 0
	.param .b64 param0;
	st.param.b64 	[param0], %rd7;
	.param .b64 param1;
	st.param.b64 	[param1], %rd2;
	.param .b32 retval0;
	call.uni (retval0), 
	vprintf, 
	(
	param0, 
	param1
	);
	ld.param.b32 	%r35, [retval0];
	} // callseq 1
	ld.shared.u32 	%r37, [%r54+-4];
	add.s32 	%r38, %r55, 1;
	st.local.v2.u32 	[%rd1], {%r38, %r37};
	{ // callseq 2, 0
	.param .b64 param0;
	st.param.b64 	[param0], %rd7;
	.param .b64 param1;
	st.param.b64 	[param1], %rd2;
	.param .b32 retval0;
	call.uni (retval0), 
	vprintf, 
	(
	param0, 
	param1
	);
	ld.param.b32 	%r39, [retval0];
	} // callseq 2
	ld.shared.u32 	%r41, [%r54];
	add.s32 	%r42, %r55, 2;
	st.local.v2.u32 	[%rd1], {%r42, %r41};
	{ // callseq 3, 0
	.param .b64 param0;
	st.param.b64 	[param0], %rd7;
	.param .b64 param1;
	st.param.b64 	[param1], %rd2;
	.param .b32 retval0;
	call.uni (retval0), 
	vprintf, 
	(
	param0, 
	param1
	);
	ld.param.b32 	%r43, [retval0];
	} // callseq 3
	ld.shared.u32 	%r45, [%r54+4];
	add.s32 	%r46, %r55, 3;
	st.local.v2.u32 	[%rd1], {%r46, %r45};
	{ // callseq 4, 0
	.param .b64 param0;
	st.param.b64 	[param0], %rd7;
	.param .b64 param1;
	st.param.b64 	[param1], %rd2;
	.param .b32 retval0;
	call.uni (retval0), 
	vprintf, 
	(
	param0, 
	param1
	);
	ld.param.b32 	%r47, [retval0];
	} // callseq 4
	add.s32 	%r54, %r54, 16;
	add.s32 	%r55, %r55, 4;
	setp.ne.s32 	%p3, %r55, %r59;
	@%p3 bra 	$L__BB0_3;
$L__BB0_4:
	setp.eq.s32 	%p4, %r3, 0;
	@%p4 bra 	$L__BB0_7;
	shl.b32 	%r49, %r59, 2;
	add.s32 	%r58, %r26, %r49;
	neg.s32 	%r57, %r3;
	mov.u64 	%rd9, $str$1;
$L__BB0_6:
	.pragma "nounroll";
	ld.shared.u32 	%r51, [%r58];
	st.local.v2.u32 	[%rd1], {%r59, %r51};
	cvta.global.u64 	%rd10, %rd9;
	{ // callseq 5, 0
	.param .b64 param0;
	st.param.b64 	[param0], %rd10;
	.param .b64 param1;
	st.param.b64 	[param1], %rd2;
	.param .b32 retval0;
	call.uni (retval0), 
	vprintf, 
	(
	param0, 
	param1
	);
	ld.param.b32 	%r52, [retval0];
	} // callseq 5
	add.s32 	%r59, %r59, 1;
	add.s32 	%r58, %r58, 4;
	add.s32 	%r57, %r57, 1;
	setp.ne.s32 	%p5, %r57, 0;
	@%p5 bra 	$L__BB0_6;
$L__BB0_7:
	ret;

}


// ===== COMPILED SASS (sm_100) =====

	.target	sm_100

	.elftype	@"ET_EXEC"


//--------------------- .note.nv.tkinfo           --------------------------
	.section	.note.nv.tkinfo,"",@"SHT_NOTE"
	.sectionflags	@"SHF_NOTE_NV_TKINFO"
	.tkinfo
        /*0018*/ 	.word	0x00000002
        /*0030*/ 	.string	""
        /*0030*/ 	.string	"ptxas"
        /*0030*/ 	.string	"Cuda compilation tools, release 13.0, V13.0.88"
        /*0030*/ 	.string	"Build cuda_13.0.r13.0/compiler.36424714_0"
        /*0030*/ 	.string	"-arch sm_100 -m 64 "



//--------------------- .note.nv.cuinfo           --------------------------
	.section	.note.nv.cuinfo,"",@"SHT_NOTE"
	.sectionflags	@"SHF_NOTE_NV_CUINFO"
        /*0018*/ 	.short	0x0002
        /*001a*/ 	.short	0x0064
        /*001c*/ 	.short	0x0082
	.zero		2


//--------------------- .nv.info                  --------------------------
	.section	.nv.info,"",@"SHT_CUDA_INFO"
	.align	4


	//----- nvinfo : EIATTR_REGCOUNT
	.align		4
        /*0000*/ 	.byte	0x04, 0x2f
        /*0002*/ 	.short	(.L_3 - .L_2)
	.align		4
.L_2:
        /*0004*/ 	.word	index@(_Z23calculateStarBrightnessv)
        /*0008*/ 	.word	0x0000001a


	//----- nvinfo : EIATTR_FRAME_SIZE
	.align		4
.L_3:
        /*000c*/ 	.byte	0x04, 0x11
        /*000e*/ 	.short	(.L_5 - .L_4)
	.align		4
.L_4:
        /*0010*/ 	.word	index@(_Z23calculateStarBrightnessv)
        /*0014*/ 	.word	0x00000008


	//----- nvinfo : EIATTR_MIN_STACK_SIZE
	.align		4
.L_5:
        /*0018*/ 	.byte	0x04, 0x12
        /*001a*/ 	.short	(.L_7 - .L_6)
	.align		4
.L_6:
        /*001c*/ 	.word	index@(_Z23calculateStarBrightnessv)
        /*0020*/ 	.word	0x00000008
.L_7:


//--------------------- .nv.compat                --------------------------
	.section	.nv.compat,"",@"SHT_CUDA_COMPAT_INFO"
	.align	4
        /*0000*/ 	.byte	0x02, 0x09, 0x00, 0x00, 0x02, 0x02, 0x01, 0x00, 0x02, 0x05, 0x05, 0x00, 0x03, 0x07, 0x01, 0x01
        /*0010*/ 	.byte	0x02, 0x03, 0x00, 0x00, 0x02, 0x06, 0x01, 0x00, 0x04, 0x0b, 0x08, 0x00, 0x09, 0x00, 0x00, 0x00
        /*0020*/ 	.byte	0x00, 0x00, 0x00, 0x00


//--------------------- .nv.info._Z23calculateStarBrightnessv --------------------------
	.section	.nv.info._Z23calculateStarBrightnessv,"",@"SHT_CUDA_INFO"
	.sectionflags	@""
	.align	4


	//----- nvinfo : EIATTR_CUDA_API_VERSION
	.align		4
        /*0000*/ 	.byte	0x04, 0x37
        /*0002*/ 	.short	(.L_9 - .L_8)
.L_8:
        /*0004*/ 	.word	0x00000082


	//----- nvinfo : EIATTR_SPARSE_MMA_MASK
	.align		4
.L_9:
        /*0008*/ 	.byte	0x03, 0x50
        /*000a*/ 	.short	0x0000


	//----- nvinfo : EIATTR_MAXREG_COUNT
	.align		4
        /*000c*/ 	.byte	0x03, 0x1b
        /*000e*/ 	.short	0x00ff


	//----- nvinfo : EIATTR_NUM_BARRIERS
	.align		4
        /*0010*/ 	.byte	0x02, 0x4c
        /*0012*/ 	.byte	0x01
	.zero		1


	//----- nvinfo : EIATTR_EXTERNS
	.align		4
        /*0014*/ 	.byte	0x04, 0x0f
        /*0016*/ 	.short	(.L_11 - .L_10)


	//   ....[0]....
	.align		4
.L_10:
        /*0018*/ 	.word	index@(vprintf)


	//----- nvinfo : EIATTR_MERCURY_ISA_VERSION
	.align		4
.L_11:
        /*001c*/ 	.byte	0x03, 0x5f
        /*001e*/ 	.short	0x0101


	//----- nvinfo : EIATTR_VRC_CTA_INIT_COUNT
	.align		4
        /*0020*/ 	.byte	0x02, 0x4a
	.zero		1
	.zero		1


	//----- nvinfo : EIATTR_SYSCALL_OFFSETS
	.align		4
        /*0024*/ 	.byte	0x04, 0x46
        /*0026*/ 	.short	(.L_13 - .L_12)


	//   ....[0]....
.L_12:
        /*0028*/ 	.word	0x000001e0


	//   ....[1]....
        /*002c*/ 	.word	0x00000330


	//   ....[2]....
        /*0030*/ 	.word	0x000003e0


	//   ....[3]....
        /*0034*/ 	.word	0x00000490


	//   ....[4]....
        /*0038*/ 	.word	0x00000540


	//   ....[5]....
        /*003c*/ 	.word	0x000006b0


	//----- nvinfo : EIATTR_EXIT_INSTR_OFFSETS
	.align		4
.L_13:
        /*0040*/ 	.byte	0x04, 0x1c
        /*0042*/ 	.short	(.L_15 - .L_14)


	//   ....[0]....
.L_14:
        /*0044*/ 	.word	0x00000140


	//   ....[1]....
        /*0048*/ 	.word	0x000005b0


	//   ....[2]....
        /*004c*/ 	.word	0x00000700


	//----- nvinfo : EIATTR_CRS_STACK_SIZE
	.align		4
.L_15:
        /*0050*/ 	.byte	0x04, 0x1e
        /*0052*/ 	.short	(.L_17 - .L_16)
.L_16:
        /*0054*/ 	.word	0x00000000


	//----- nvinfo : EIATTR_SW_WAR
	.align		4
.L_17:
        /*0058*/ 	.byte	0x04, 0x36
        /*005a*/ 	.short	(.L_19 - .L_18)
.L_18:
        /*005c*/ 	.word	0x00000008
.L_19:


//--------------------- .nv.callgraph             --------------------------
	.section	.nv.callgraph,"",@"SHT_CUDA_CALLGRAPH"
	.align	4
	.sectionentsize	8
	.align		4
        /*0000*/ 	.word	0x00000000
	.align		4
        /*0004*/ 	.word	0xffffffff
	.align		4
        /*0008*/ 	.word	index@(_Z23calculateStarBrightnessv)
	.align		4
        /*000c*/ 	.word	index@(vprintf)
	.align		4
        /*0010*/ 	.word	0x00000000
	.align		4
        /*0014*/ 	.word	0xfffffffe
	.align		4
        /*0018*/ 	.word	0x00000000
	.align		4
        /*001c*/ 	.word	0xfffffffd
	.align		4
        /*0020*/ 	.word	0x00000000
	.align		4
        /*0024*/ 	.word	0xfffffffc


//--------------------- .nv.constant4             --------------------------
	.section	.nv.constant4,"a",@progbits
	.align	8
	.align		8
.nv.constant4:
        /*0000*/ 	.dword	vprintf
	.align		8
        /*0008*/ 	.dword	$str
	.align		8
        /*0010*/ 	.dword	$str$1


//--------------------- .text._Z23calculateStarBrightnessv --------------------------
	.section	.text._Z23calculateStarBrightnessv,"ax",@progbits
	.align	128
        .global         _Z23calculateStarBrightnessv
        .type           _Z23calculateStarBrightnessv,@function
        .size           _Z23calculateStarBrightnessv,(.L_x_10 - _Z23calculateStarBrightnessv)
        .other          _Z23calculateStarBrightnessv,@"STO_CUDA_ENTRY STV_DEFAULT"
_Z23calculateStarBrightnessv:
.text._Z23calculateStarBrightnessv:
[----:B------:R-:W0:Y:S01]  /*0000*/  LDC R1, c[0x0][0x37c] ;  /* 0x0000df00ff017b82 */ /* 0x000e220000000800 */
[----:B------:R-:W1:Y:S07]  /*0010*/  S2R R2, SR_TID.X ;  /* 0x0000000000027919 */ /* 0x000e6e0000002100 */
[----:B------:R-:W2:Y:S01]  /*0020*/  S2UR UR36, SR_CgaCtaId ;  /* 0x00000000002479c3 */ /* 0x000ea20000008800 */
[----:B------:R-:W-:Y:S01]  /*0030*/  UMOV UR4, 0x400 ;  /* 0x0000040000047882 */ /* 0x000fe20000000000 */
[----:B------:R-:W3:Y:S01]  /*0040*/  LDCU UR5, c[0x0][0x2f8] ;  /* 0x00005f00ff0577ac */ /* 0x000ee20008000800 */
[----:B------:R-:W4:Y:S01]  /*0050*/  S2R R8, SR_CTAID.X ;  /* 0x0000000000087919 */ /* 0x000f220000002500 */
[----:B0-----:R-:W-:Y:S01]  /*0060*/  VIADD R1, R1, 0xfffffff8 ;  /* 0xfffffff801017836 */ /* 0x001fe20000000000 */
[----:B------:R-:W0:Y:S04]  /*0070*/  LDCU UR6, c[0x0][0x2fc] ;  /* 0x00005f80ff0677ac */ /* 0x000e280008000800 */
[----:B---3--:R-:W-:Y:S01]  /*0080*/  IADD3 R22, P1, PT, R1, UR5, RZ ;  /* 0x0000000501167c10 */ /* 0x008fe2000ff3e0ff */
[----:B--2---:R-:W-:-:S04]  /*0090*/  ULEA UR36, UR36, UR4, 0x18 ;  /* 0x0000000424247291 */ /* 0x004fc8000f8ec0ff */
[----:B0-----:R-:W-:Y:S02]  /*00a0*/  IMAD.X R19, RZ, RZ, UR6, P1 ;  /* 0x00000006ff137e24 */ /* 0x001fe400088e06ff */
[C---:B-1----:R-:W-:Y:S01]  /*00b0*/  VIADD R3, R2.reuse, 0x2 ;  /* 0x0000000202037836 */ /* 0x042fe20000000000 */
[----:B------:R-:W-:-:S03]  /*00c0*/  ISETP.NE.AND P0, PT, R2, RZ, PT ;  /* 0x000000ff0200720c */ /* 0x000fc60003f05270 */
[----:B----4-:R-:W-:-:S04]  /*00d0*/  IMAD R3, R3, R8, R3 ;  /* 0x0000000803037224 */ /* 0x010fc800078e0203 */
[----:B------:R-:W-:-:S05]  /*00e0*/  IMAD.HI.U32 R0, R3, -0x33333333, RZ ;  /* 0xcccccccd03007827 */ /* 0x000fca00078e00ff */
[----:B------:R-:W-:-:S05]  /*00f0*/  SHF.R.U32.HI R0, RZ, 0x3, R0 ;  /* 0x00000003ff007819 */ /* 0x000fca0000011600 */
[----:B------:R-:W-:Y:S01]  /*0100*/  IMAD R0, R0, -0xa, R3 ;  /* 0xfffffff600007824 */ /* 0x000fe200078e0203 */
[----:B------:R-:W-:-:S05]  /*0110*/  LEA R3, R2, UR36, 0x2 ;  /* 0x0000002402037c11 */ /* 0x000fca000f8e10ff */
[----:B------:R0:W-:Y:S01]  /*0120*/  STS [R3], R0 ;  /* 0x0000000003007388 */ /* 0x0001e20000000800 */
[----:B------:R-:W-:Y:S06]  /*0130*/  BAR.SYNC.DEFER_BLOCKING 0x0 ;  /* 0x0000000000007b1d */ /* 0x000fec0000010000 */
[----:B------:R-:W-:Y:S05]  /*0140*/  @P0 EXIT ;  /* 0x000000000000094d */ /* 0x000fea0003800000 */
[----:B0-----:R-:W-:Y:S01]  /*0150*/  MOV R0, 0x0 ;  /* 0x0000000000007802 */ /* 0x001fe20000000f00 */
[----:B------:R0:W-:Y:S01]  /*0160*/  STL [R1], R8 ;  /* 0x0000000801007387 */ /* 0x0001e20000100800 */
[----:B------:R-:W1:Y:S01]  /*0170*/  LDCU.64 UR4, c[0x4][0x8] ;  /* 0x01000100ff0477ac */ /* 0x000e620008000a00 */
[----:B------:R-:W-:Y:S01]  /*0180*/  IMAD.MOV.U32 R6, RZ, RZ, R22 ;  /* 0x000000ffff067224 */ /* 0x000fe200078e0016 */
[----:B------:R0:W2:Y:S01]  /*0190*/  LDC.64 R2, c[0x4][R0] ;  /* 0x0100000000027b82 */ /* 0x0000a20000000a00 */
[----:B------:R-:W-:Y:S01]  /*01a0*/  IMAD.MOV.U32 R7, RZ, RZ, R19 ;  /* 0x000000ffff077224 */ /* 0x000fe200078e0013 */
[----:B-1----:R-:W-:Y:S01]  /*01b0*/  MOV R4, UR4 ;  /* 0x0000000400047c02 */ /* 0x002fe20008000f00 */
[----:B0-----:R-:W-:-:S07]  /*01c0*/  IMAD.U32 R5, RZ, RZ, UR5 ;  /* 0x00000005ff057e24 */ /* 0x001fce000f8e00ff */
[----:B------:R-:W-:-:S07]  /*01d0*/  LEPC R20, `(.L_x_0) ;  /* 0x000000001014794e */ /* 0x000fce0000000000 */
[----:B--2---:R-:W-:Y:S05]  /*01e0*/  CALL.ABS.NOINC R2 ;  /* 0x0000000002007343 */ /* 0x004fea0003c00000 */
.L_x_0:
[----:B------:R-:W0:Y:S01]  /*01f0*/  LDC R0, c[0x0][0x360] ;  /* 0x0000d800ff007b82 */ /* 0x000e220000000800 */
[----:B------:R-:W-:Y:S01]  /*0200*/  HFMA2 R16, -RZ, RZ, 0, 0 ;  /* 0x00000000ff107431 */ /* 0x000fe200000001ff */
[C---:B0-----:R-:W-:Y:S02]  /*0210*/  ISETP.GE.U32.AND P0, PT, R0.reuse, 0x4, PT ;  /* 0x000000040000780c */ /* 0x041fe40003f06070 */
[----:B------:R-:W-:-:S11]  /*0220*/  LOP3.LUT R23, R0, 0x3, RZ, 0xc0, !PT ;  /* 0x0000000300177812 */ /* 0x000fd600078ec0ff */
[----:B------:R-:W-:Y:S05]  /*0230*/  @!P0 BRA `(.L_x_1) ;  /* 0x0000000000d88947 */ /* 0x000fea0003800000 */
[----:B------:R-:W-:Y:S01]  /*0240*/  UIADD3 UR4, UPT, UPT, UR36, 0x8, URZ ;  /* 0x0000000824047890 */ /* 0x000fe2000fffe0ff */
[----:B------:R-:W-:Y:S01]  /*0250*/  BSSY.RECONVERGENT B6, `(.L_x_1) ;  /* 0x0000034000067945 */ /* 0x000fe20003800200 */
[----:B------:R-:W-:Y:S01]  /*0260*/  LOP3.LUT R16, R0, 0x7fc, RZ, 0xc0, !PT ;  /* 0x000007fc00107812 */ /* 0x000fe200078ec0ff */
[----:B------:R-:W-:-:S03]  /*0270*/  IMAD.MOV.U32 R2, RZ, RZ, RZ ;  /* 0x000000ffff027224 */ /* 0x000fc600078e00ff */
[----:B------:R-:W-:-:S07]  /*0280*/  IMAD.U32 R18, RZ, RZ, UR4 ;  /* 0x00000004ff127e24 */ /* 0x000fce000f8e00ff */
.L_x_6:
[----:B------:R-:W0:Y:S01]  /*0290*/  LDS R3, [R18+-0x8] ;  /* 0xfffff80012037984 */ /* 0x000e220000000800 */
[----:B------:R-:W-:Y:S01]  /*02a0*/  MOV R17, 0x0 ;  /* 0x0000000000117802 */ /* 0x000fe20000000f00 */
[----:B------:R-:W1:Y:S01]  /*02b0*/  LDCU.64 UR4, c[0x4][0x10] ;  /* 0x01000200ff0477ac */ /* 0x000e620008000a00 */
[----:B------:R-:W-:Y:S02]  /*02c0*/  IMAD.MOV.U32 R6, RZ, RZ, R22 ;  /* 0x000000ffff067224 */ /* 0x000fe400078e0016 */
[----:B------:R2:W3:Y:S01]  /*02d0*/  LDC.64 R8, c[0x4][R17] ;  /* 0x0100000011087b82 */ /* 0x0004e20000000a00 */
[----:B------:R-:W-:Y:S02]  /*02e0*/  IMAD.MOV.U32 R7, RZ, RZ, R19 ;  /* 0x000000ffff077224 */ /* 0x000fe400078e0013 */
[----:B-1----:R-:W-:Y:S01]  /*02f0*/  IMAD.U32 R4, RZ, RZ, UR4 ;  /* 0x00000004ff047e24 */ /* 0x002fe2000f8e00ff */
[----:B------:R-:W-:Y:S01]  /*0300*/  MOV R5, UR5 ;  /* 0x0000000500057c02 */ /* 0x000fe20008000f00 */
[----:B0-----:R2:W-:Y:S06]  /*0310*/  STL.64 [R1], R2 ;  /* 0x0000000201007387 */ /* 0x0015ec0000100a00 */
[----:B------:R-:W-:-:S07]  /*0320*/  LEPC R20, `(.L_x_2) ;  /* 0x000000001014794e */ /* 0x000fce0000000000 */
[----:B--23--:R-:W-:Y:S05]  /*0330*/  CALL.ABS.NOINC R8 ;  /* 0x0000000008007343 */ /* 0x00cfea0003c00000 */
.L_x_2:
[----:B------:R-:W0:Y:S01]  /*0340*/  LDS R11, [R18+-0x4] ;  /* 0xfffffc00120b7984 */ /* 0x000e220000000800 */
[----:B------:R-:W-:Y:S01]  /*0350*/  VIADD R10, R2, 0x1 ;  /* 0x00000001020a7836 */ /* 0x000fe20000000000 */
[----:B------:R1:W2:Y:S01]  /*0360*/  LDC.64 R8, c[0x4][R17] ;  /* 0x0100000011087b82 */ /* 0x0002a20000000a00 */
[----:B------:R-:W3:Y:S01]  /*0370*/  LDCU.64 UR4, c[0x4][0x10] ;  /* 0x01000200ff0477ac */ /* 0x000ee20008000a00 */
[----:B------:R-:W-:Y:S02]  /*0380*/  IMAD.MOV.U32 R6, RZ, RZ, R22 ;  /* 0x000000ffff067224 */ /* 0x000fe400078e0016 */
[----:B------:R-:W-:Y:S01]  /*0390*/  IMAD.MOV.U32 R7, RZ, RZ, R19 ;  /* 0x000000ffff077224 */ /* 0x000fe200078e0013 */
[----:B---3--:R-:W-:Y:S01]  /*03a0*/  MOV R4, UR4 ;  /* 0x0000000400047c02 */ /* 0x008fe20008000f00 */
[----:B------:R-:W-:Y:S01]  /*03b0*/  IMAD.U32 R5, RZ, RZ, UR5 ;  /* 0x00000005ff057e24 */ /* 0x000fe2000f8e00ff */
[----:B0-----:R1:W-:Y:S06]  /*03c0*/  STL.64 [R1], R10 ;  /* 0x0000000a01007387 */ /* 0x0013ec0000100a00 */
[----:B------:R-:W-:-:S07]  /*03d0*/  LEPC R20, `(.L_x_3) ;  /* 0x000000001014794e */ /* 0x000fce0000000000 */
[----:B-12---:R-:W-:Y:S05]  /*03e0*/  CALL.ABS.NOINC R8 ;  /* 0x0000000008007343 */ /* 0x006fea0003c00000 */
.L_x_3:
[----:B------:R-:W0:Y:S01]  /*03f0*/  LDS R11, [R18] ;  /* 0x00000000120b7984 */ /* 0x000e220000000800 */
[----:B------:R-:W-:Y:S01]  /*0400*/  IADD3 R10, PT, PT, R2, 0x2, RZ ;  /* 0x00000002020a7810 */ /* 0x000fe20007ffe0ff */
[----:B------:R1:W2:Y:S01]  /*0410*/  LDC.64 R8, c[0x4][R17] ;  /* 0x0100000011087b82 */ /* 0x0002a20000000a00 */
[----:B------:R-:W3:Y:S01]  /*0420*/  LDCU.64 UR4, c[0x4][0x10] ;  /* 0x01000200ff0477ac */ /* 0x000ee20008000a00 */
[----:B------:R-:W-:Y:S01]  /*0430*/  MOV R6, R22 ;  /* 0x0000001600067202 */ /* 0x000fe20000000f00 */
[----:B------:R-:W-:Y:S02]  /*0440*/  IMAD.MOV.U32 R7, RZ, RZ, R19 ;  /* 0x000000ffff077224 */ /* 0x000fe400078e0013 */
[----:B---3--:R-:W-:Y:S02]  /*0450*/  IMAD.U32 R4, RZ, RZ, UR4 ;  /* 0x00000004ff047e24 */ /* 0x008fe4000f8e00ff */
[----:B------:R-:W-:Y:S01]  /*0460*/  IMAD.U32 R5, RZ, RZ, UR5 ;  /* 0x00000005ff057e24 */ /* 0x000fe2000f8e00ff */
[----:B0-----:R1:W-:Y:S06]  /*0470*/  STL.64 [R1], R10 ;  /* 0x0000000a01007387 */ /* 0x0013ec0000100a00 */
[----:B------:R-:W-:-:S07]  /*0480*/  LEPC R20, `(.L_x_4) ;  /* 0x000000001014794e */ /* 0x000fce0000000000 */
[----:B-12---:R-:W-:Y:S05]  /*0490*/  CALL.ABS.NOINC R8 ;  /* 0x0000000008007343 */ /* 0x006fea0003c00000 */
.L_x_4:
[----:B------:R-:W0:Y:S01]  /*04a0*/  LDS R11, [R18+0x4] ;  /* 0x00000400120b7984 */ /* 0x000e220000000800 */
[----:B------:R-:W-:Y:S01]  /*04b0*/  VIADD R10, R2, 0x3 ;  /* 0x00000003020a7836 */ /* 0x000fe20000000000 */
[----:B------:R1:W2:Y:S01]  /*04c0*/  LDC.64 R8, c[0x4][R17] ;  /* 0x0100000011087b82 */ /* 0x0002a20000000a00 */
[----:B------:R-:W3:Y:S01]  /*04d0*/  LDCU.64 UR4, c[0x4][0x10] ;  /* 0x01000200ff0477ac */ /* 0x000ee20008000a00 */
[----:B------:R-:W-:Y:S01]  /*04e0*/  IMAD.MOV.U32 R6, RZ, RZ, R22 ;  /* 0x000000ffff067224 */ /* 0x000fe200078e0016 */
[----:B------:R-:W-:Y:S02]  /*04f0*/  MOV R7, R19 ;  /* 0x0000001300077202 */ /* 0x000fe40000000f00 */
[----:B---3--:R-:W-:Y:S01]  /*0500*/  MOV R4, UR4 ;  /* 0x0000000400047c02 */ /* 0x008fe20008000f00 */
[----:B------:R-:W-:Y:S01]  /*0510*/  IMAD.U32 R5, RZ, RZ, UR5 ;  /* 0x00000005ff057e24 */ /* 0x000fe2000f8e00ff */
[----:B0-----:R1:W-:Y:S06]  /*0520*/  STL.64 [R1], R10 ;  /* 0x0000000a01007387 */ /* 0x0013ec0000100a00 */
[----:B------:R-:W-:-:S07]  /*0530*/  LEPC R20, `(.L_x_5) ;  /* 0x000000001014794e */ /* 0x000fce0000000000 */
[----:B-12---:R-:W-:Y:S05]  /*0540*/  CALL.ABS.NOINC R8 ;  /* 0x0000000008007343 */ /* 0x006fea0003c00000 */
.L_x_5:
[----:B------:R-:W-:Y:S02]  /*0550*/  VIADD R2, R2, 0x4 ;  /* 0x0000000402027836 */ /* 0x000fe40000000000 */
[----:B------:R-:W-:-:S03]  /*0560*/  VIADD R18, R18, 0x10 ;  /* 0x0000001012127836 */ /* 0x000fc60000000000 */
[----:B------:R-:W-:-:S13]  /*0570*/  ISETP.NE.AND P0, PT, R2, R16, PT ;  /* 0x000000100200720c */ /* 0x000fda0003f05270 */
[----:B------:R-:W-:Y:S05]  /*0580*/  @P0 BRA `(.L_x_6) ;  /* 0xfffffffc00400947 */ /* 0x000fea000383ffff */
[----:B------:R-:W-:Y:S05]  /*0590*/  BSYNC.RECONVERGENT B6 ;  /* 0x0000000000067941 */ /* 0x000fea0003800200 */
.L_x_1:
[----:B------:R-:W-:-:S13]  /*05a0*/  ISETP.NE.AND P0, PT, R23, RZ, PT ;  /* 0x000000ff1700720c */ /* 0x000fda0003f05270 */
[----:B------:R-:W-:Y:S05]  /*05b0*/  @!P0 EXIT ;  /* 0x000000000000894d */ /* 0x000fea0003800000 */
[----:B------:R-:W-:Y:S02]  /*05c0*/  IADD3 R23, PT, PT, -R23, RZ, RZ ;  /* 0x000000ff17177210 */ /* 0x000fe40007ffe1ff */
[----:B------:R-:W-:-:S07]  /*05d0*/  LEA R2, R16, UR36, 0x2 ;  /* 0x0000002410027c11 */ /* 0x000fce000f8e10ff */
.L_x_8:
[----:B------:R-:W0:Y:S01]  /*05e0*/  LDS R17, [R2] ;  /* 0x0000000002117984 */ /* 0x000e220000000800 */
[----:B------:R-:W-:Y:S01]  /*05f0*/  MOV R0, 0x0 ;  /* 0x0000000000007802 */ /* 0x000fe20000000f00 */
[----:B------:R-:W1:Y:S01]  /*0600*/  LDCU.64 UR4, c[0x4][0x10] ;  /* 0x01000200ff0477ac */ /* 0x000e620008000a00 */
[----:B------:R-:W-:Y:S02]  /*0610*/  VIADD R23, R23, 0x1 ;  /* 0x0000000117177836 */ /* 0x000fe40000000000 */
[----:B------:R2:W3:Y:S01]  /*0620*/  LDC.64 R8, c[0x4][R0] ;  /* 0x0100000000087b82 */ /* 0x0004e20000000a00 */
[----:B------:R-:W-:Y:S02]  /*0630*/  IMAD.MOV.U32 R6, RZ, RZ, R22 ;  /* 0x000000ffff067224 */ /* 0x000fe400078e0016 */
[----:B------:R-:W-:Y:S01]  /*0640*/  ISETP.NE.AND P0, PT, R23, RZ, PT ;  /* 0x000000ff1700720c */ /* 0x000fe20003f05270 */
[----:B------:R-:W-:Y:S02]  /*0650*/  IMAD.MOV.U32 R7, RZ, RZ, R19 ;  /* 0x000000ffff077224 */ /* 0x000fe400078e0013 */
[----:B-1----:R-:W-:Y:S01]  /*0660*/  IMAD.U32 R4, RZ, RZ, UR4 ;  /* 0x00000004ff047e24 */ /* 0x002fe2000f8e00ff */
[----:B------:R-:W-:Y:S01]  /*0670*/  MOV R5, UR5 ;  /* 0x0000000500057c02 */ /* 0x000fe20008000f00 */
[----:B0-----:R0:W-:Y:S02]  /*0680*/  STL.64 [R1], R16 ;  /* 0x0000001001007387 */ /* 0x0011e40000100a00 */
[----:B0-2---:R-:W-:-:S07]  /*0690*/  P2R R17, PR, RZ, 0x1 ;  /* 0x00000001ff117803 */ /* 0x005fce0000000000 */
[----:B------:R-:W-:-:S07]  /*06a0*/  LEPC R20, `(.L_x_7) ;  /* 0x000000001014794e */ /* 0x000fce0000000000 */
[----:B---3--:R-:W-:Y:S05]  /*06b0*/  CALL.ABS.NOINC R8 ;  /* 0x0000000008007343 */ /* 0x008fea0003c00000 */
.L_x_7:
[----:B------:R-:W-:Y:S01]  /*06c0*/  ISETP.NE.AND P6, PT, R17, RZ, PT ;  /* 0x000000ff1100720c */ /* 0x000fe20003fc5270 */
[----:B------:R-:W-:Y:S01]  /*06d0*/  VIADD R16, R16, 0x1 ;  /* 0x0000000110107836 */ /* 0x000fe20000000000 */
[----:B------:R-:W-:-:S11]  /*06e0*/  IADD3 R2, PT, PT, R2, 0x4, RZ ;  /* 0x0000000402027810 */ /* 0x000fd60007ffe0ff */
[----:B------:R-:W-:Y:S05]  /*06f0*/  @P6 BRA `(.L_x_8) ;  /* 0xfffffffc00b86947 */ /* 0x000fea000383ffff */
[----:B------:R-:W-:Y:S05]  /*0700*/  EXIT ;  /* 0x000000000000794d */ /* 0x000fea0003800000 */
.L_x_9:
[----:B------:R-:W-:-:S00]  /*0710*/  BRA `(.L_x_9) ;  /* 0xfffffffc00fc7947 */ /* 0x000fc0000383ffff */
[----:B------:R-:W-:-:S00]  /*0720*/  NOP ;  /* 0x0000000000007918 */ /* 0x000fc00000000000 */
        /* <DEDUP_REMOVED lines=13> */
.L_x_10:


//--------------------- .nv.global.init           --------------------------
	.section	.nv.global.init,"aw",@progbits
.nv.global.init:
	.type		$str,@object
	.size		$str,($str$1 - $str)
$str:
        /*0000*/ 	.byte	0x3e, 0x3e, 0x3e, 0x20, 0x47, 0x61, 0x6c, 0x61, 0x78, 0x69, 0x61, 0x20, 0x25, 0x64, 0x20, 0x63
        /*0010*/ 	.byte	0x6f, 0x6d, 0x70, 0x6c, 0x65, 0x74, 0x61, 0x3a, 0x0a, 0x00
	.type		$str$1,@object
	.size		$str$1,(.L_1 - $str$1)
$str$1:
        /*001a*/ 	.byte	0x45, 0x73, 0x74, 0x72, 0x65, 0x6c, 0x6c, 0x61, 0x20, 0x25, 0x64, 0x20, 0x2d, 0x3e, 0x20, 0x42
        /*002a*/ 	.byte	0x72, 0x69, 0x6c, 0x6c, 0x6f, 0x3a, 0x20, 0x25, 0x64, 0x0a, 0x00
.L_1:


//--------------------- .nv.shared._Z23calculateStarBrightnessv --------------------------
	.section	.nv.shared._Z23calculateStarBrightnessv,"aw",@nobits
	.sectionflags	@""
	.align	16
	.zero		1024


//--------------------- .nv.shared.reserved.0     --------------------------
	.section	.nv.shared.reserved.0,"aw",@nobits
	.weak		__nv_reservedSMEM_offset_0_alias
	.size		__nv_reservedSMEM_offset_0_alias, 0, 64
	.other		__nv_reservedSMEM_offset_0_alias,@"STO_CUDA_RESERVED_SHARED STV_DEFAULT"
__nv_reservedSMEM_offset_0_alias:
	.zero		0
	.zero		64


//--------------------- .nv.constant0._Z23calculateStarBrightnessv --------------------------
	.section	.nv.constant0._Z23calculateStarBrightnessv,"a",@progbits
	.sectionflags	@""
	.align	4
.nv.constant0._Z23calculateStarBrightnessv:
	.zero		896


//--------------------- SYMBOLS --------------------------

	.type		.nv.reservedSmem.offset0,@object
	.size		.nv.reservedSmem.offset0,0x4
	.type		.nv.reservedSmem.cap,@object
	.size		.nv.reservedSmem.cap,0x4
	.type		vprintf,@function
